	.headerflags	@"EF_CUDA_TEXMODE_UNIFIED EF_CUDA_64BIT_ADDRESS EF_CUDA_ACCELERATORS EF_CUDA_SM90 EF_CUDA_VIRTUAL_SM(EF_CUDA_SM90)"
	.elftype	@"ET_EXEC"


//--------------------- .nv.info                  --------------------------
	.section	.nv.info,"",@"SHT_CUDA_INFO"
	.align	4


	//----- nvinfo : EIATTR_REGCOUNT
	.align		4
        /*0000*/ 	.byte	0x04, 0x2f
        /*0002*/ 	.short	(.L_1 - .L_0)
	.align		4
.L_0:
        /*0004*/ 	.word	index@(triton_poi_fused_ne_0)
        /*0008*/ 	.word	0x0000000e


	//----- nvinfo : EIATTR_MIN_STACK_SIZE
	.align		4
.L_1:
        /*000c*/ 	.byte	0x04, 0x12
        /*000e*/ 	.short	(.L_3 - .L_2)
	.align		4
.L_2:
        /*0010*/ 	.word	index@(triton_poi_fused_ne_0)
        /*0014*/ 	.word	0x00000000


	//----- nvinfo : EIATTR_FRAME_SIZE
	.align		4
.L_3:
        /*0018*/ 	.byte	0x04, 0x11
        /*001a*/ 	.short	(.L_5 - .L_4)
	.align		4
.L_4:
        /*001c*/ 	.word	index@(triton_poi_fused_ne_0)
        /*0020*/ 	.word	0x00000000


	//----- nvinfo : EIATTR_MIN_STACK_SIZE
	.align		4
.L_5:
        /*0024*/ 	.byte	0x04, 0x12
        /*0026*/ 	.short	(.L_7 - .L_6)
	.align		4
.L_6:
        /*0028*/ 	.word	index@(triton_poi_fused_ne_0)
        /*002c*/ 	.word	0x00000000
.L_7:


//--------------------- .nv.info.triton_poi_fused_ne_0 --------------------------
	.section	.nv.info.triton_poi_fused_ne_0,"",@"SHT_CUDA_INFO"
	.sectionflags	@""
	.align	4


	//----- nvinfo : EIATTR_CUDA_API_VERSION
	.align		4
        /*0000*/ 	.byte	0x04, 0x37
        /*0002*/ 	.short	(.L_9 - .L_8)
.L_8:
        /*0004*/ 	.word	0x0000007c


	//----- nvinfo : EIATTR_KPARAM_INFO
	.align		4
.L_9:
        /*0008*/ 	.byte	0x04, 0x17
        /*000a*/ 	.short	(.L_11 - .L_10)
.L_10:
        /*000c*/ 	.word	0x00000000
        /*0010*/ 	.short	0x0002
        /*0012*/ 	.short	0x0010
        /*0014*/ 	.byte	0x00, 0xf0, 0x11, 0x00


	//----- nvinfo : EIATTR_KPARAM_INFO
	.align		4
.L_11:
        /*0018*/ 	.byte	0x04, 0x17
        /*001a*/ 	.short	(.L_13 - .L_12)
.L_12:
        /*001c*/ 	.word	0x00000000
        /*0020*/ 	.short	0x0001
        /*0022*/ 	.short	0x0008
        /*0024*/ 	.byte	0x00, 0xf4, 0x21, 0x00


	//----- nvinfo : EIATTR_KPARAM_INFO
	.align		4
.L_13:
        /*0028*/ 	.byte	0x04, 0x17
        /*002a*/ 	.short	(.L_15 - .L_14)
.L_14:
        /*002c*/ 	.word	0x00000000
        /*0030*/ 	.short	0x0000
        /*0032*/ 	.short	0x0000
        /*0034*/ 	.byte	0x00, 0xf4, 0x21, 0x00


	//----- nvinfo : EIATTR_SPARSE_MMA_MASK
	.align		4
.L_15:
        /*0038*/ 	.byte	0x03, 0x50
        /*003a*/ 	.short	0x0000


	//----- nvinfo : EIATTR_MAXREG_COUNT
	.align		4
        /*003c*/ 	.byte	0x03, 0x1b
        /*003e*/ 	.short	0x00ff


	//----- nvinfo : EIATTR_EXIT_INSTR_OFFSETS
	.align		4
        /*0040*/ 	.byte	0x04, 0x1c
        /*0042*/ 	.short	(.L_17 - .L_16)


	//   ....[0]....
.L_16:
        /*0044*/ 	.word	0x00000170


	//   ....[1]....
        /*0048*/ 	.word	0x00000190


	//----- nvinfo : EIATTR_REQNTID
	.align		4
.L_17:
        /*004c*/ 	.byte	0x04, 0x10
        /*004e*/ 	.short	(.L_19 - .L_18)
.L_18:
        /*0050*/ 	.word	0x00000020
        /*0054*/ 	.word	0x00000001
        /*0058*/ 	.word	0x00000001


	//----- nvinfo : EIATTR_CBANK_PARAM_SIZE
	.align		4
.L_19:
        /*005c*/ 	.byte	0x03, 0x19
        /*005e*/ 	.short	0x0014


	//----- nvinfo : EIATTR_PARAM_CBANK
	.align		4
        /*0060*/ 	.byte	0x04, 0x0a
        /*0062*/ 	.short	(.L_21 - .L_20)
	.align		4
.L_20:
        /*0064*/ 	.word	index@(.nv.constant0.triton_poi_fused_ne_0)
        /*0068*/ 	.short	0x0210
        /*006a*/ 	.short	0x0014


	//----- nvinfo : EIATTR_SW_WAR
	.align		4
.L_21:
        /*006c*/ 	.byte	0x04, 0x36
        /*006e*/ 	.short	(.L_23 - .L_22)
.L_22:
        /*0070*/ 	.word	0x00000008
.L_23:


//--------------------- .nv.callgraph             --------------------------
	.section	.nv.callgraph,"",@"SHT_CUDA_CALLGRAPH"
	.align	4
	.sectionentsize	8
	.align		4
        /*0000*/ 	.word	0x00000000
	.align		4
        /*0004*/ 	.word	0xffffffff
	.align		4
        /*0008*/ 	.word	0x00000000
	.align		4
        /*000c*/ 	.word	0xfffffffe
	.align		4
        /*0010*/ 	.word	0x00000000
	.align		4
        /*0014*/ 	.word	0xfffffffd
	.align		4
        /*0018*/ 	.word	0x00000000
	.align		4
        /*001c*/ 	.word	0xfffffffc


//--------------------- .text.triton_poi_fused_ne_0 --------------------------
	.section	.text.triton_poi_fused_ne_0,"ax",@progbits
	.align	128
        .global         triton_poi_fused_ne_0
        .type           triton_poi_fused_ne_0,@function
        .size           triton_poi_fused_ne_0,(.L_x_1 - triton_poi_fused_ne_0)
        .other          triton_poi_fused_ne_0,@"STO_CUDA_ENTRY STV_DEFAULT"
triton_poi_fused_ne_0:
.text.triton_poi_fused_ne_0:
[----:B------:R-:W0:Y:S02]  /*0000*/  LDC R1, c[0x0][0x28] ;  /* 0x00000a00ff017b82 */ /* 0x000e240000000800 */
[----:B------:R-:W1:Y:S01]  /*0010*/  S2R R0, SR_TID.X ;  /* 0x0000000000007919 */ /* 0x000e620000002100 */
[----:B------:R-:W2:Y:S01]  /*0020*/  LDC.64 R2, c[0x0][0x210] ;  /* 0x00008400ff027b82 */ /* 0x000ea20000000a00 */
[----:B------:R-:W-:Y:S02]  /*0030*/  CS2R R8, SRZ ;  /* 0x0000000000087805 */ /* 0x000fe4000001ff00 */
[----:B------:R-:W-:Y:S01]  /*0040*/  CS2R R10, SRZ ;  /* 0x00000000000a7805 */ /* 0x000fe2000001ff00 */
[----:B------:R-:W3:Y:S01]  /*0050*/  S2R R5, SR_CTAID.X ;  /* 0x0000000000057919 */ /* 0x000ee20000002500 */
[----:B------:R-:W-:Y:S01]  /*0060*/  ULDC.64 UR4, c[0x0][0x208] ;  /* 0x0000820000047ab9 */ /* 0x000fe20000000a00 */
[----:B------:R-:W-:Y:S01]  /*0070*/  ULDC.64 UR6, c[0x0][0x218] ;  /* 0x0000860000067ab9 */ /* 0x000fe20000000a00 */
[----:B-1----:R-:W-:-:S05]  /*0080*/  IMAD.SHL.U32 R0, R0, 0x2, RZ ;  /* 0x0000000200007824 */ /* 0x002fca00078e00ff */
[----:B------:R-:W-:-:S05]  /*0090*/  LOP3.LUT R0, R0, 0x3e, RZ, 0xc0, !PT ;  /* 0x0000003e00007812 */ /* 0x000fca00078ec0ff */
[----:B---3--:R-:W-:-:S04]  /*00a0*/  IMAD R5, R5, 0x40, R0 ;  /* 0x0000004005057824 */ /* 0x008fc800078e0200 */
[C---:B--2---:R-:W-:Y:S01]  /*00b0*/  IMAD.WIDE R2, R5.reuse, 0x8, R2 ;  /* 0x0000000805027825 */ /* 0x044fe200078e0202 */
[----:B------:R-:W-:-:S13]  /*00c0*/  ISETP.GE.AND P2, PT, R5, 0x40, PT ;  /* 0x000000400500780c */ /* 0x000fda0003f46270 */
[----:B------:R-:W2:Y:S01]  /*00d0*/  @!P2 LDG.E.128 R8, desc[UR4][R2.64] ;  /* 0x000000040208a981 */ /* 0x000ea2000c1e1d00 */
[----:B------:R-:W-:-:S04]  /*00e0*/  IADD3 R4, P3, R5, UR6, RZ ;  /* 0x0000000605047c10 */ /* 0x000fc8000ff7e0ff */
[----:B------:R-:W-:Y:S02]  /*00f0*/  LEA.HI.X.SX32 R5, R5, UR7, 0x1, P3 ;  /* 0x0000000705057c11 */ /* 0x000fe400098f0eff */
[----:B--2---:R-:W-:Y:S02]  /*0100*/  ISETP.NE.U32.AND P0, PT, R8, -0x64, PT ;  /* 0xffffff9c0800780c */ /* 0x004fe40003f05070 */
[----:B------:R-:W-:Y:S02]  /*0110*/  ISETP.NE.U32.AND P1, PT, R10, -0x64, PT ;  /* 0xffffff9c0a00780c */ /* 0x000fe40003f25070 */
[----:B------:R-:W-:Y:S02]  /*0120*/  ISETP.NE.AND.EX P0, PT, R9, -0x1, PT, P0 ;  /* 0xffffffff0900780c */ /* 0x000fe40003f05300 */
[----:B------:R-:W-:Y:S02]  /*0130*/  ISETP.NE.AND.EX P1, PT, R11, -0x1, PT, P1 ;  /* 0xffffffff0b00780c */ /* 0x000fe40003f25310 */
[----:B------:R-:W-:-:S02]  /*0140*/  SEL R0, RZ, 0x1, !P0 ;  /* 0x00000001ff007807 */ /* 0x000fc40004000000 */
[----:B------:R-:W-:-:S05]  /*0150*/  SEL R7, RZ, 0x100, !P1 ;  /* 0x00000100ff077807 */ /* 0x000fca0004800000 */
[----:B------:R-:W-:Y:S01]  /*0160*/  IMAD.IADD R7, R0, 0x1, R7 ;  /* 0x0000000100077824 */ /* 0x000fe200078e0207 */
[----:B------:R-:W-:Y:S06]  /*0170*/  @P2 EXIT ;  /* 0x000000000000294d */ /* 0x000fec0003800000 */
[----:B------:R-:W-:Y:S01]  /*0180*/  STG.E.U16 desc[UR4][R4.64], R7 ;  /* 0x0000000704007986 */ /* 0x000fe2000c101504 */
[----:B------:R-:W-:Y:S05]  /*0190*/  EXIT ;  /* 0x000000000000794d */ /* 0x000fea0003800000 */
.L_x_0:
[----:B------:R-:W-:-:S00]  /*01a0*/  BRA `(.L_x_0) ;  /* 0xfffffffc00fc7947 */ /* 0x000fc0000383ffff */
[----:B------:R-:W-:-:S00]  /*01b0*/  NOP ;  /* 0x0000000000007918 */ /* 0x000fc00000000000 */
        /* <DEDUP_REMOVED lines=12> */
.L_x_1:


//--------------------- .nv.constant0.triton_poi_fused_ne_0 --------------------------
	.section	.nv.constant0.triton_poi_fused_ne_0,"a",@progbits
	.sectionflags	@""
	.align	4
.nv.constant0.triton_poi_fused_ne_0:
	.zero		548
